//
// Generated by NVIDIA NVVM Compiler
//
// Compiler Build ID: CL-36424714
// Cuda compilation tools, release 13.0, V13.0.88
// Based on NVVM 20.0.0
//

.version 9.0
.target sm_100
.address_size 64

	// .globl	_Z9diffusionPdS_iid

.visible .entry _Z9diffusionPdS_iid(
	.param .u64 .ptr .align 1 _Z9diffusionPdS_iid_param_0,
	.param .u64 .ptr .align 1 _Z9diffusionPdS_iid_param_1,
	.param .u32 _Z9diffusionPdS_iid_param_2,
	.param .u32 _Z9diffusionPdS_iid_param_3,
	.param .f64 _Z9diffusionPdS_iid_param_4
)
{
	.reg .pred 	%p<4>;
	.reg .b32 	%r<19>;
	.reg .b64 	%rd<12>;
	.reg .b64 	%fd<12>;

	ld.param.u64 	%rd1, [_Z9diffusionPdS_iid_param_0];
	ld.param.u64 	%rd2, [_Z9diffusionPdS_iid_param_1];
	ld.param.u32 	%r3, [_Z9diffusionPdS_iid_param_2];
	ld.param.u32 	%r4, [_Z9diffusionPdS_iid_param_3];
	ld.param.f64 	%fd1, [_Z9diffusionPdS_iid_param_4];
	mov.u32 	%r6, %tid.x;
	mov.u32 	%r7, %ntid.x;
	mov.u32 	%r8, %ctaid.x;
	mad.lo.s32 	%r9, %r7, %r8, %r6;
	add.s32 	%r1, %r9, 1;
	mov.u32 	%r10, %tid.y;
	mov.u32 	%r11, %ntid.y;
	mov.u32 	%r12, %ctaid.y;
	mad.lo.s32 	%r13, %r11, %r12, %r10;
	add.s32 	%r2, %r13, 1;
	add.s32 	%r15, %r3, -1;
	setp.ge.s32 	%p1, %r1, %r15;
	add.s32 	%r16, %r4, -1;
	setp.ge.s32 	%p2, %r2, %r16;
	or.pred  	%p3, %p1, %p2;
	@%p3 bra 	$L__BB0_2;
	cvta.to.global.u64 	%rd3, %rd1;
	cvta.to.global.u64 	%rd4, %rd2;
	mad.lo.s32 	%r17, %r3, %r2, %r1;
	mul.wide.s32 	%rd5, %r17, 8;
	add.s64 	%rd6, %rd3, %rd5;
	ld.global.f64 	%fd2, [%rd6];
	ld.global.f64 	%fd3, [%rd6+-8];
	fma.rn.f64 	%fd4, %fd2, 0dC010000000000000, %fd3;
	ld.global.f64 	%fd5, [%rd6+8];
	add.f64 	%fd6, %fd4, %fd5;
	sub.s32 	%r18, %r17, %r3;
	mul.wide.s32 	%rd7, %r18, 8;
	add.s64 	%rd8, %rd3, %rd7;
	ld.global.f64 	%fd7, [%rd8];
	add.f64 	%fd8, %fd6, %fd7;
	mul.wide.s32 	%rd9, %r3, 8;
	add.s64 	%rd10, %rd6, %rd9;
	ld.global.f64 	%fd9, [%rd10];
	add.f64 	%fd10, %fd8, %fd9;
	fma.rn.f64 	%fd11, %fd1, %fd10, %fd2;
	add.s64 	%rd11, %rd4, %rd5;
	st.global.f64 	[%rd11], %fd11;
$L__BB0_2:
	ret;

}


// ===== COMPILED SASS (sm_100) =====

	.target	sm_100

	.elftype	@"ET_EXEC"


//--------------------- .note.nv.tkinfo           --------------------------
	.section	.note.nv.tkinfo,"",@"SHT_NOTE"
	.sectionflags	@"SHF_NOTE_NV_TKINFO"
	.tkinfo
        /*0018*/ 	.word	0x00000002
        /*0030*/ 	.string	""
        /*0030*/ 	.string	"ptxas"
        /*0030*/ 	.string	"Cuda compilation tools, release 13.0, V13.0.88"
        /*0030*/ 	.string	"Build cuda_13.0.r13.0/compiler.36424714_0"
        /*0030*/ 	.string	"-arch sm_100 -m 64 "



//--------------------- .note.nv.cuinfo           --------------------------
	.section	.note.nv.cuinfo,"",@"SHT_NOTE"
	.sectionflags	@"SHF_NOTE_NV_CUINFO"
        /*0018*/ 	.short	0x0002
        /*001a*/ 	.short	0x0064
        /*001c*/ 	.short	0x0082
	.zero		2


//--------------------- .nv.info                  --------------------------
	.section	.nv.info,"",@"SHT_CUDA_INFO"
	.align	4


	//----- nvinfo : EIATTR_REGCOUNT
	.align		4
        /*0000*/ 	.byte	0x04, 0x2f
        /*0002*/ 	.short	(.L_1 - .L_0)
	.align		4
.L_0:
        /*0004*/ 	.word	index@(_Z9diffusionPdS_iid)
        /*0008*/ 	.word	0x00000012


	//----- nvinfo : EIATTR_FRAME_SIZE
	.align		4
.L_1:
        /*000c*/ 	.byte	0x04, 0x11
        /*000e*/ 	.short	(.L_3 - .L_2)
	.align		4
.L_2:
        /*0010*/ 	.word	index@(_Z9diffusionPdS_iid)
        /*0014*/ 	.word	0x00000000


	//----- nvinfo : EIATTR_MIN_STACK_SIZE
	.align		4
.L_3:
        /*0018*/ 	.byte	0x04, 0x12
        /*001a*/ 	.short	(.L_5 - .L_4)
	.align		4
.L_4:
        /*001c*/ 	.word	index@(_Z9diffusionPdS_iid)
        /*0020*/ 	.word	0x00000000
.L_5:


//--------------------- .nv.compat                --------------------------
	.section	.nv.compat,"",@"SHT_CUDA_COMPAT_INFO"
	.align	4
        /*0000*/ 	.byte	0x02, 0x09, 0x00, 0x00, 0x02, 0x02, 0x01, 0x00, 0x02, 0x05, 0x05, 0x00, 0x03, 0x07, 0x01, 0x01
        /*0010*/ 	.byte	0x02, 0x03, 0x00, 0x00, 0x02, 0x06, 0x01, 0x00, 0x04, 0x0b, 0x08, 0x00, 0x01, 0x00, 0x00, 0x00
        /*0020*/ 	.byte	0x00, 0x00, 0x00, 0x00


//--------------------- .nv.info._Z9diffusionPdS_iid --------------------------
	.section	.nv.info._Z9diffusionPdS_iid,"",@"SHT_CUDA_INFO"
	.sectionflags	@""
	.align	4


	//----- nvinfo : EIATTR_CUDA_API_VERSION
	.align		4
        /*0000*/ 	.byte	0x04, 0x37
        /*0002*/ 	.short	(.L_7 - .L_6)
.L_6:
        /*0004*/ 	.word	0x00000082


	//----- nvinfo : EIATTR_KPARAM_INFO
	.align		4
.L_7:
        /*0008*/ 	.byte	0x04, 0x17
        /*000a*/ 	.short	(.L_9 - .L_8)
.L_8:
        /*000c*/ 	.word	0x00000000
        /*0010*/ 	.short	0x0004
        /*0012*/ 	.short	0x0018
        /*0014*/ 	.byte	0x00, 0xf0, 0x21, 0x00


	//----- nvinfo : EIATTR_KPARAM_INFO
	.align		4
.L_9:
        /*0018*/ 	.byte	0x04, 0x17
        /*001a*/ 	.short	(.L_11 - .L_10)
.L_10:
        /*001c*/ 	.word	0x00000000
        /*0020*/ 	.short	0x0003
        /*0022*/ 	.short	0x0014
        /*0024*/ 	.byte	0x00, 0xf0, 0x11, 0x00


	//----- nvinfo : EIATTR_KPARAM_INFO
	.align		4
.L_11:
        /*0028*/ 	.byte	0x04, 0x17
        /*002a*/ 	.short	(.L_13 - .L_12)
.L_12:
        /*002c*/ 	.word	0x00000000
        /*0030*/ 	.short	0x0002
        /*0032*/ 	.short	0x0010
        /*0034*/ 	.byte	0x00, 0xf0, 0x11, 0x00


	//----- nvinfo : EIATTR_KPARAM_INFO
	.align		4
.L_13:
        /*0038*/ 	.byte	0x04, 0x17
        /*003a*/ 	.short	(.L_15 - .L_14)
.L_14:
        /*003c*/ 	.word	0x00000000
        /*0040*/ 	.short	0x0001
        /*0042*/ 	.short	0x0008
        /*0044*/ 	.byte	0x00, 0xf5, 0x21, 0x00


	//----- nvinfo : EIATTR_KPARAM_INFO
	.align		4
.L_15:
        /*0048*/ 	.byte	0x04, 0x17
        /*004a*/ 	.short	(.L_17 - .L_16)
.L_16:
        /*004c*/ 	.word	0x00000000
        /*0050*/ 	.short	0x0000
        /*0052*/ 	.short	0x0000
        /*0054*/ 	.byte	0x00, 0xf5, 0x21, 0x00


	//----- nvinfo : EIATTR_SPARSE_MMA_MASK
	.align		4
.L_17:
        /*0058*/ 	.byte	0x03, 0x50
        /*005a*/ 	.short	0x0000


	//----- nvinfo : EIATTR_MAXREG_COUNT
	.align		4
        /*005c*/ 	.byte	0x03, 0x1b
        /*005e*/ 	.short	0x00ff


	//----- nvinfo : EIATTR_MERCURY_ISA_VERSION
	.align		4
        /*0060*/ 	.byte	0x03, 0x5f
        /*0062*/ 	.short	0x0101


	//----- nvinfo : EIATTR_VRC_CTA_INIT_COUNT
	.align		4
        /*0064*/ 	.byte	0x02, 0x4a
	.zero		1
	.zero		1


	//----- nvinfo : EIATTR_EXIT_INSTR_OFFSETS
	.align		4
        /*0068*/ 	.byte	0x04, 0x1c
        /*006a*/ 	.short	(.L_19 - .L_18)


	//   ....[0]....
.L_18:
        /*006c*/ 	.word	0x00000100


	//   ....[1]....
        /*0070*/ 	.word	0x00000260


	//----- nvinfo : EIATTR_CBANK_PARAM_SIZE
	.align		4
.L_19:
        /*0074*/ 	.byte	0x03, 0x19
        /*0076*/ 	.short	0x0020


	//----- nvinfo : EIATTR_PARAM_CBANK
	.align		4
        /*0078*/ 	.byte	0x04, 0x0a
        /*007a*/ 	.short	(.L_21 - .L_20)
	.align		4
.L_20:
        /*007c*/ 	.word	index@(.nv.constant0._Z9diffusionPdS_iid)
        /*0080*/ 	.short	0x0380
        /*0082*/ 	.short	0x0020


	//----- nvinfo : EIATTR_SW_WAR
	.align		4
.L_21:
        /*0084*/ 	.byte	0x04, 0x36
        /*0086*/ 	.short	(.L_23 - .L_22)
.L_22:
        /*0088*/ 	.word	0x00000008
.L_23:


//--------------------- .nv.callgraph             --------------------------
	.section	.nv.callgraph,"",@"SHT_CUDA_CALLGRAPH"
	.align	4
	.sectionentsize	8
	.align		4
        /*0000*/ 	.word	0x00000000
	.align		4
        /*0004*/ 	.word	0xffffffff
	.align		4
        /*0008*/ 	.word	0x00000000
	.align		4
        /*000c*/ 	.word	0xfffffffe
	.align		4
        /*0010*/ 	.word	0x00000000
	.align		4
        /*0014*/ 	.word	0xfffffffd
	.align		4
        /*0018*/ 	.word	0x00000000
	.align		4
        /*001c*/ 	.word	0xfffffffc


//--------------------- .text._Z9diffusionPdS_iid --------------------------
	.section	.text._Z9diffusionPdS_iid,"ax",@progbits
	.align	128
        .global         _Z9diffusionPdS_iid
        .type           _Z9diffusionPdS_iid,@function
        .size           _Z9diffusionPdS_iid,(.L_x_1 - _Z9diffusionPdS_iid)
        .other          _Z9diffusionPdS_iid,@"STO_CUDA_ENTRY STV_DEFAULT"
_Z9diffusionPdS_iid:
.text._Z9diffusionPdS_iid:
[----:B------:R-:W-:Y:S01]  /*0000*/  LDC R1, c[0x0][0x37c] ;  /* 0x0000df00ff017b82 */ /* 0x000fe20000000800 */
[----:B------:R-:W0:Y:S01]  /*0010*/  S2R R4, SR_TID.Y ;  /* 0x0000000000047919 */ /* 0x000e220000002200 */
[----:B------:R-:W1:Y:S06]  /*0020*/  LDCU UR4, c[0x0][0x360] ;  /* 0x00006c00ff0477ac */ /* 0x000e6c0008000800 */
[----:B------:R-:W2:Y:S01]  /*0030*/  LDC.64 R2, c[0x0][0x390] ;  /* 0x0000e400ff027b82 */ /* 0x000ea20000000a00 */
[----:B------:R-:W0:Y:S01]  /*0040*/  S2R R7, SR_CTAID.Y ;  /* 0x0000000000077919 */ /* 0x000e220000002600 */
[----:B------:R-:W0:Y:S01]  /*0050*/  LDCU UR5, c[0x0][0x364] ;  /* 0x00006c80ff0577ac */ /* 0x000e220008000800 */
[----:B------:R-:W1:Y:S01]  /*0060*/  S2R R0, SR_TID.X ;  /* 0x0000000000007919 */ /* 0x000e620000002100 */
[----:B------:R-:W1:Y:S01]  /*0070*/  S2R R5, SR_CTAID.X ;  /* 0x0000000000057919 */ /* 0x000e620000002500 */
[----:B--2---:R-:W-:Y:S01]  /*0080*/  IADD3 R6, PT, PT, R2, -0x1, RZ ;  /* 0xffffffff02067810 */ /* 0x004fe20007ffe0ff */
[----:B0-----:R-:W-:-:S05]  /*0090*/  IMAD R4, R7, UR5, R4 ;  /* 0x0000000507047c24 */ /* 0x001fca000f8e0204 */
[----:B------:R-:W-:Y:S01]  /*00a0*/  IADD3 R4, PT, PT, R4, 0x1, RZ ;  /* 0x0000000104047810 */ /* 0x000fe20007ffe0ff */
[----:B-1----:R-:W-:Y:S01]  /*00b0*/  IMAD R0, R5, UR4, R0 ;  /* 0x0000000405007c24 */ /* 0x002fe2000f8e0200 */
[----:B------:R-:W-:-:S04]  /*00c0*/  IADD3 R5, PT, PT, R3, -0x1, RZ ;  /* 0xffffffff03057810 */ /* 0x000fc80007ffe0ff */
[----:B------:R-:W-:Y:S02]  /*00d0*/  IADD3 R3, PT, PT, R0, 0x1, RZ ;  /* 0x0000000100037810 */ /* 0x000fe40007ffe0ff */
[----:B------:R-:W-:-:S04]  /*00e0*/  ISETP.GE.AND P0, PT, R4, R5, PT ;  /* 0x000000050400720c */ /* 0x000fc80003f06270 */
[----:B------:R-:W-:-:S13]  /*00f0*/  ISETP.GE.OR P0, PT, R3, R6, P0 ;  /* 0x000000060300720c */ /* 0x000fda0000706670 */
[----:B------:R-:W-:Y:S05]  /*0100*/  @P0 EXIT ;  /* 0x000000000000094d */ /* 0x000fea0003800000 */
[----:B------:R-:W0:Y:S01]  /*0110*/  LDC.64 R12, c[0x0][0x380] ;  /* 0x0000e000ff0c7b82 */ /* 0x000e220000000a00 */
[----:B------:R-:W1:Y:S01]  /*0120*/  LDCU.64 UR4, c[0x0][0x358] ;  /* 0x00006b00ff0477ac */ /* 0x000e620008000a00 */
[-C--:B------:R-:W-:Y:S01]  /*0130*/  IMAD R3, R4, R2.reuse, R3 ;  /* 0x0000000204037224 */ /* 0x080fe200078e0203 */
[----:B------:R-:W2:Y:S04]  /*0140*/  LDCU.64 UR6, c[0x0][0x398] ;  /* 0x00007300ff0677ac */ /* 0x000ea80008000a00 */
[C---:B------:R-:W-:Y:S01]  /*0150*/  IADD3 R15, PT, PT, R3.reuse, -R2, RZ ;  /* 0x80000002030f7210 */ /* 0x040fe20007ffe0ff */
[----:B0-----:R-:W-:-:S05]  /*0160*/  IMAD.WIDE R6, R3, 0x8, R12 ;  /* 0x0000000803067825 */ /* 0x001fca00078e020c */
[----:B-1----:R-:W3:Y:S04]  /*0170*/  LDG.E.64 R4, desc[UR4][R6.64] ;  /* 0x0000000406047981 */ /* 0x002ee8000c1e1b00 */
[----:B------:R-:W3:Y:S01]  /*0180*/  LDG.E.64 R8, desc[UR4][R6.64+-0x8] ;  /* 0xfffff80406087981 */ /* 0x000ee2000c1e1b00 */
[----:B------:R-:W-:-:S03]  /*0190*/  IMAD.WIDE R12, R15, 0x8, R12 ;  /* 0x000000080f0c7825 */ /* 0x000fc600078e020c */
[----:B------:R-:W4:Y:S01]  /*01a0*/  LDG.E.64 R10, desc[UR4][R6.64+0x8] ;  /* 0x00000804060a7981 */ /* 0x000f22000c1e1b00 */
[----:B------:R-:W-:-:S03]  /*01b0*/  IMAD.WIDE R14, R2, 0x8, R6 ;  /* 0x00000008020e7825 */ /* 0x000fc600078e0206 */
[----:B------:R-:W5:Y:S04]  /*01c0*/  LDG.E.64 R12, desc[UR4][R12.64] ;  /* 0x000000040c0c7981 */ /* 0x000f68000c1e1b00 */
[----:B------:R-:W2:Y:S01]  /*01d0*/  LDG.E.64 R14, desc[UR4][R14.64] ;  /* 0x000000040e0e7981 */ /* 0x000ea2000c1e1b00 */
[----:B---3--:R-:W-:-:S08]  /*01e0*/  DFMA R8, R4, -4, R8 ;  /* 0xc01000000408782b */ /* 0x008fd00000000008 */
[----:B----4-:R-:W-:Y:S01]  /*01f0*/  DADD R8, R8, R10 ;  /* 0x0000000008087229 */ /* 0x010fe2000000000a */
[----:B------:R-:W0:Y:S07]  /*0200*/  LDC.64 R10, c[0x0][0x388] ;  /* 0x0000e200ff0a7b82 */ /* 0x000e2e0000000a00 */
[----:B-----5:R-:W-:-:S08]  /*0210*/  DADD R8, R8, R12 ;  /* 0x0000000008087229 */ /* 0x020fd0000000000c */
[----:B--2---:R-:W-:-:S08]  /*0220*/  DADD R8, R8, R14 ;  /* 0x0000000008087229 */ /* 0x004fd0000000000e */
[----:B------:R-:W-:Y:S01]  /*0230*/  DFMA R8, R8, UR6, R4 ;  /* 0x0000000608087c2b */ /* 0x000fe20008000004 */
[----:B0-----:R-:W-:-:S06]  /*0240*/  IMAD.WIDE R2, R3, 0x8, R10 ;  /* 0x0000000803027825 */ /* 0x001fcc00078e020a */
[----:B------:R-:W-:Y:S01]  /*0250*/  STG.E.64 desc[UR4][R2.64], R8 ;  /* 0x0000000802007986 */ /* 0x000fe2000c101b04 */
[----:B------:R-:W-:Y:S05]  /*0260*/  EXIT ;  /* 0x000000000000794d */ /* 0x000fea0003800000 */
.L_x_0:
[----:B------:R-:W-:-:S00]  /*0270*/  BRA `(.L_x_0) ;  /* 0xfffffffc00fc7947 */ /* 0x000fc0000383ffff */
[----:B------:R-:W-:-:S00]  /*0280*/  NOP ;  /* 0x0000000000007918 */ /* 0x000fc00000000000 */
[----:B------:R-:W-:-:S00]  /*0290*/  NOP ;  /* 0x0000000000007918 */ /* 0x000fc00000000000 */
[----:B------:R-:W-:-:S00]  /*02a0*/  NOP ;  /* 0x0000000000007918 */ /* 0x000fc00000000000 */
[----:B------:R-:W-:-:S00]  /*02b0*/  NOP ;  /* 0x0000000000007918 */ /* 0x000fc00000000000 */
[----:B------:R-:W-:-:S00]  /*02c0*/  NOP ;  /* 0x0000000000007918 */ /* 0x000fc00000000000 */
[----:B------:R-:W-:-:S00]  /*02d0*/  NOP ;  /* 0x0000000000007918 */ /* 0x000fc00000000000 */
[----:B------:R-:W-:-:S00]  /*02e0*/  NOP ;  /* 0x0000000000007918 */ /* 0x000fc00000000000 */
[----:B------:R-:W-:-:S00]  /*02f0*/  NOP ;  /* 0x0000000000007918 */ /* 0x000fc00000000000 */
.L_x_1:


//--------------------- .nv.shared.reserved.0     --------------------------
	.section	.nv.shared.reserved.0,"aw",@nobits
	.weak		__nv_reservedSMEM_offset_0_alias
	.size		__nv_reservedSMEM_offset_0_alias, 0, 64
	.other		__nv_reservedSMEM_offset_0_alias,@"STO_CUDA_RESERVED_SHARED STV_DEFAULT"
__nv_reservedSMEM_offset_0_alias:
	.zero		0
	.zero		64


//--------------------- .nv.constant0._Z9diffusionPdS_iid --------------------------
	.section	.nv.constant0._Z9diffusionPdS_iid,"a",@progbits
	.sectionflags	@""
	.align	4
.nv.constant0._Z9diffusionPdS_iid:
	.zero		928


//--------------------- SYMBOLS --------------------------

	.type		.nv.reservedSmem.offset0,@object
	.size		.nv.reservedSmem.offset0,0x4
